//
// Generated by NVIDIA NVVM Compiler
//
// Compiler Build ID: CL-36424714
// Cuda compilation tools, release 13.0, V13.0.88
// Based on NVVM 20.0.0
//

.version 9.0
.target sm_100
.address_size 64

	// .globl	_Z17mandelbrot_kernelPxiii

.visible .entry _Z17mandelbrot_kernelPxiii(
	.param .u64 .ptr .align 1 _Z17mandelbrot_kernelPxiii_param_0,
	.param .u32 _Z17mandelbrot_kernelPxiii_param_1,
	.param .u32 _Z17mandelbrot_kernelPxiii_param_2,
	.param .u32 _Z17mandelbrot_kernelPxiii_param_3
)
{
	.reg .pred 	%p<7>;
	.reg .b32 	%r<15>;
	.reg .b32 	%f<24>;
	.reg .b64 	%rd<13>;

	ld.param.u64 	%rd5, [_Z17mandelbrot_kernelPxiii_param_0];
	ld.param.u32 	%r3, [_Z17mandelbrot_kernelPxiii_param_1];
	ld.param.u32 	%r6, [_Z17mandelbrot_kernelPxiii_param_2];
	ld.param.u32 	%r5, [_Z17mandelbrot_kernelPxiii_param_3];
	mov.u32 	%r7, %ctaid.x;
	mov.u32 	%r8, %ntid.x;
	mov.u32 	%r9, %tid.x;
	mad.lo.s32 	%r1, %r7, %r8, %r9;
	mov.u32 	%r10, %ctaid.y;
	mov.u32 	%r11, %ntid.y;
	mov.u32 	%r12, %tid.y;
	mad.lo.s32 	%r13, %r10, %r11, %r12;
	setp.ge.s32 	%p1, %r1, %r3;
	setp.ge.s32 	%p2, %r13, %r6;
	or.pred  	%p3, %p1, %p2;
	@%p3 bra 	$L__BB0_6;
	setp.lt.s32 	%p4, %r5, 1;
	mov.b64 	%rd12, 0;
	@%p4 bra 	$L__BB0_5;
	cvt.rn.f32.s32 	%f10, %r3;
	cvt.rn.f32.u32 	%f11, %r6;
	cvt.u64.u32 	%rd1, %r5;
	div.rn.f32 	%f12, %f11, 0f40400000;
	cvt.rn.f32.u32 	%f13, %r13;
	fma.rn.f32 	%f14, %f11, 0fBF000000, %f13;
	div.rn.f32 	%f1, %f14, %f12;
	div.rn.f32 	%f15, %f10, 0f40400000;
	div.rn.f32 	%f16, %f10, 0fBFC00000;
	cvt.rn.f32.s32 	%f17, %r1;
	add.f32 	%f18, %f17, %f16;
	div.rn.f32 	%f2, %f18, %f15;
	mov.f32 	%f22, 0f00000000;
	mov.b64 	%rd11, 0;
	mov.f32 	%f23, %f22;
$L__BB0_3:
	mul.f32 	%f5, %f23, %f23;
	mul.f32 	%f6, %f22, %f22;
	add.f32 	%f19, %f5, %f6;
	setp.gt.f32 	%p5, %f19, 0f40800000;
	mov.u64 	%rd12, %rd11;
	@%p5 bra 	$L__BB0_5;
	add.f32 	%f20, %f23, %f23;
	fma.rn.f32 	%f22, %f20, %f22, %f1;
	sub.f32 	%f21, %f5, %f6;
	add.f32 	%f23, %f2, %f21;
	add.s64 	%rd11, %rd11, 1;
	setp.ne.s64 	%p6, %rd11, %rd1;
	mov.u64 	%rd12, %rd1;
	@%p6 bra 	$L__BB0_3;
$L__BB0_5:
	mad.lo.s32 	%r14, %r3, %r13, %r1;
	cvta.to.global.u64 	%rd8, %rd5;
	mul.wide.s32 	%rd9, %r14, 8;
	add.s64 	%rd10, %rd8, %rd9;
	st.global.u64 	[%rd10], %rd12;
$L__BB0_6:
	ret;

}


// ===== COMPILED SASS (sm_100) =====

	.target	sm_100

	.elftype	@"ET_EXEC"


//--------------------- .note.nv.tkinfo           --------------------------
	.section	.note.nv.tkinfo,"",@"SHT_NOTE"
	.sectionflags	@"SHF_NOTE_NV_TKINFO"
	.tkinfo
        /*0018*/ 	.word	0x00000002
        /*0030*/ 	.string	""
        /*0030*/ 	.string	"ptxas"
        /*0030*/ 	.string	"Cuda compilation tools, release 13.0, V13.0.88"
        /*0030*/ 	.string	"Build cuda_13.0.r13.0/compiler.36424714_0"
        /*0030*/ 	.string	"-arch sm_100 -m 64 "



//--------------------- .note.nv.cuinfo           --------------------------
	.section	.note.nv.cuinfo,"",@"SHT_NOTE"
	.sectionflags	@"SHF_NOTE_NV_CUINFO"
        /*0018*/ 	.short	0x0002
        /*001a*/ 	.short	0x0064
        /*001c*/ 	.short	0x0082
	.zero		2


//--------------------- .nv.info                  --------------------------
	.section	.nv.info,"",@"SHT_CUDA_INFO"
	.align	4


	//----- nvinfo : EIATTR_REGCOUNT
	.align		4
        /*0000*/ 	.byte	0x04, 0x2f
        /*0002*/ 	.short	(.L_1 - .L_0)
	.align		4
.L_0:
        /*0004*/ 	.word	index@(_Z17mandelbrot_kernelPxiii)
        /*0008*/ 	.word	0x00000013


	//----- nvinfo : EIATTR_FRAME_SIZE
	.align		4
.L_1:
        /*000c*/ 	.byte	0x04, 0x11
        /*000e*/ 	.short	(.L_3 - .L_2)
	.align		4
.L_2:
        /*0010*/ 	.word	index@($__internal_0_$__cuda_sm3x_div_rn_noftz_f32_slowpath)
        /*0014*/ 	.word	0x00000000


	//----- nvinfo : EIATTR_FRAME_SIZE
	.align		4
.L_3:
        /*0018*/ 	.byte	0x04, 0x11
        /*001a*/ 	.short	(.L_5 - .L_4)
	.align		4
.L_4:
        /*001c*/ 	.word	index@(_Z17mandelbrot_kernelPxiii)
        /*0020*/ 	.word	0x00000000


	//----- nvinfo : EIATTR_MIN_STACK_SIZE
	.align		4
.L_5:
        /*0024*/ 	.byte	0x04, 0x12
        /*0026*/ 	.short	(.L_7 - .L_6)
	.align		4
.L_6:
        /*0028*/ 	.word	index@(_Z17mandelbrot_kernelPxiii)
        /*002c*/ 	.word	0x00000000
.L_7:


//--------------------- .nv.compat                --------------------------
	.section	.nv.compat,"",@"SHT_CUDA_COMPAT_INFO"
	.align	4
        /*0000*/ 	.byte	0x02, 0x09, 0x00, 0x00, 0x02, 0x02, 0x01, 0x00, 0x02, 0x05, 0x05, 0x00, 0x03, 0x07, 0x01, 0x01
        /*0010*/ 	.byte	0x02, 0x03, 0x00, 0x00, 0x02, 0x06, 0x01, 0x00, 0x04, 0x0b, 0x08, 0x00, 0x01, 0x00, 0x00, 0x00
        /*0020*/ 	.byte	0x00, 0x00, 0x00, 0x00


//--------------------- .nv.info._Z17mandelbrot_kernelPxiii --------------------------
	.section	.nv.info._Z17mandelbrot_kernelPxiii,"",@"SHT_CUDA_INFO"
	.sectionflags	@""
	.align	4


	//----- nvinfo : EIATTR_CUDA_API_VERSION
	.align		4
        /*0000*/ 	.byte	0x04, 0x37
        /*0002*/ 	.short	(.L_9 - .L_8)
.L_8:
        /*0004*/ 	.word	0x00000082


	//----- nvinfo : EIATTR_KPARAM_INFO
	.align		4
.L_9:
        /*0008*/ 	.byte	0x04, 0x17
        /*000a*/ 	.short	(.L_11 - .L_10)
.L_10:
        /*000c*/ 	.word	0x00000000
        /*0010*/ 	.short	0x0003
        /*0012*/ 	.short	0x0010
        /*0014*/ 	.byte	0x00, 0xf0, 0x11, 0x00


	//----- nvinfo : EIATTR_KPARAM_INFO
	.align		4
.L_11:
        /*0018*/ 	.byte	0x04, 0x17
        /*001a*/ 	.short	(.L_13 - .L_12)
.L_12:
        /*001c*/ 	.word	0x00000000
        /*0020*/ 	.short	0x0002
        /*0022*/ 	.short	0x000c
        /*0024*/ 	.byte	0x00, 0xf0, 0x11, 0x00


	//----- nvinfo : EIATTR_KPARAM_INFO
	.align		4
.L_13:
        /*0028*/ 	.byte	0x04, 0x17
        /*002a*/ 	.short	(.L_15 - .L_14)
.L_14:
        /*002c*/ 	.word	0x00000000
        /*0030*/ 	.short	0x0001
        /*0032*/ 	.short	0x0008
        /*0034*/ 	.byte	0x00, 0xf0, 0x11, 0x00


	//----- nvinfo : EIATTR_KPARAM_INFO
	.align		4
.L_15:
        /*0038*/ 	.byte	0x04, 0x17
        /*003a*/ 	.short	(.L_17 - .L_16)
.L_16:
        /*003c*/ 	.word	0x00000000
        /*0040*/ 	.short	0x0000
        /*0042*/ 	.short	0x0000
        /*0044*/ 	.byte	0x00, 0xf5, 0x21, 0x00


	//----- nvinfo : EIATTR_SPARSE_MMA_MASK
	.align		4
.L_17:
        /*0048*/ 	.byte	0x03, 0x50
        /*004a*/ 	.short	0x0000


	//----- nvinfo : EIATTR_MAXREG_COUNT
	.align		4
        /*004c*/ 	.byte	0x03, 0x1b
        /*004e*/ 	.short	0x00ff


	//----- nvinfo : EIATTR_MERCURY_ISA_VERSION
	.align		4
        /*0050*/ 	.byte	0x03, 0x5f
        /*0052*/ 	.short	0x0101


	//----- nvinfo : EIATTR_VRC_CTA_INIT_COUNT
	.align		4
        /*0054*/ 	.byte	0x02, 0x4a
	.zero		1
	.zero		1


	//----- nvinfo : EIATTR_EXIT_INSTR_OFFSETS
	.align		4
        /*0058*/ 	.byte	0x04, 0x1c
        /*005a*/ 	.short	(.L_19 - .L_18)


	//   ....[0]....
.L_18:
        /*005c*/ 	.word	0x000000c0


	//   ....[1]....
        /*0060*/ 	.word	0x000007d0


	//----- nvinfo : EIATTR_CRS_STACK_SIZE
	.align		4
.L_19:
        /*0064*/ 	.byte	0x04, 0x1e
        /*0066*/ 	.short	(.L_21 - .L_20)
.L_20:
        /*0068*/ 	.word	0x00000000


	//----- nvinfo : EIATTR_CBANK_PARAM_SIZE
	.align		4
.L_21:
        /*006c*/ 	.byte	0x03, 0x19
        /*006e*/ 	.short	0x0014


	//----- nvinfo : EIATTR_PARAM_CBANK
	.align		4
        /*0070*/ 	.byte	0x04, 0x0a
        /*0072*/ 	.short	(.L_23 - .L_22)
	.align		4
.L_22:
        /*0074*/ 	.word	index@(.nv.constant0._Z17mandelbrot_kernelPxiii)
        /*0078*/ 	.short	0x0380
        /*007a*/ 	.short	0x0014


	//----- nvinfo : EIATTR_SW_WAR
	.align		4
.L_23:
        /*007c*/ 	.byte	0x04, 0x36
        /*007e*/ 	.short	(.L_25 - .L_24)
.L_24:
        /*0080*/ 	.word	0x00000008
.L_25:


//--------------------- .nv.callgraph             --------------------------
	.section	.nv.callgraph,"",@"SHT_CUDA_CALLGRAPH"
	.align	4
	.sectionentsize	8
	.align		4
        /*0000*/ 	.word	0x00000000
	.align		4
        /*0004*/ 	.word	0xffffffff
	.align		4
        /*0008*/ 	.word	0x00000000
	.align		4
        /*000c*/ 	.word	0xfffffffe
	.align		4
        /*0010*/ 	.word	0x00000000
	.align		4
        /*0014*/ 	.word	0xfffffffd
	.align		4
        /*0018*/ 	.word	0x00000000
	.align		4
        /*001c*/ 	.word	0xfffffffc


//--------------------- .text._Z17mandelbrot_kernelPxiii --------------------------
	.section	.text._Z17mandelbrot_kernelPxiii,"ax",@progbits
	.align	128
        .global         _Z17mandelbrot_kernelPxiii
        .type           _Z17mandelbrot_kernelPxiii,@function
        .size           _Z17mandelbrot_kernelPxiii,(.L_x_22 - _Z17mandelbrot_kernelPxiii)
        .other          _Z17mandelbrot_kernelPxiii,@"STO_CUDA_ENTRY STV_DEFAULT"
_Z17mandelbrot_kernelPxiii:
.text._Z17mandelbrot_kernelPxiii:
[----:B------:R-:W-:Y:S01]  /*0000*/  LDC R1, c[0x0][0x37c] ;  /* 0x0000df00ff017b82 */ /* 0x000fe20000000800 */
[----:B------:R-:W0:Y:S07]  /*0010*/  S2R R3, SR_TID.Y ;  /* 0x0000000000037919 */ /* 0x000e2e0000002200 */
[----:B------:R-:W1:Y:S01]  /*0020*/  LDC R5, c[0x0][0x360] ;  /* 0x0000d800ff057b82 */ /* 0x000e620000000800 */
[----:B------:R-:W2:Y:S01]  /*0030*/  LDCU.64 UR6, c[0x0][0x388] ;  /* 0x00007100ff0677ac */ /* 0x000ea20008000a00 */
[----:B------:R-:W1:Y:S06]  /*0040*/  S2R R0, SR_TID.X ;  /* 0x0000000000007919 */ /* 0x000e6c0000002100 */
[----:B------:R-:W0:Y:S08]  /*0050*/  S2UR UR5, SR_CTAID.Y ;  /* 0x00000000000579c3 */ /* 0x000e300000002600 */
[----:B------:R-:W0:Y:S08]  /*0060*/  LDC R4, c[0x0][0x364] ;  /* 0x0000d900ff047b82 */ /* 0x000e300000000800 */
[----:B------:R-:W1:Y:S01]  /*0070*/  S2UR UR4, SR_CTAID.X ;  /* 0x00000000000479c3 */ /* 0x000e620000002500 */
[----:B0-----:R-:W-:-:S05]  /*0080*/  IMAD R4, R4, UR5, R3 ;  /* 0x0000000504047c24 */ /* 0x001fca000f8e0203 */
[----:B--2---:R-:W-:Y:S01]  /*0090*/  ISETP.GE.AND P0, PT, R4, UR7, PT ;  /* 0x0000000704007c0c */ /* 0x004fe2000bf06270 */
[----:B-1----:R-:W-:-:S05]  /*00a0*/  IMAD R5, R5, UR4, R0 ;  /* 0x0000000405057c24 */ /* 0x002fca000f8e0200 */
[----:B------:R-:W-:-:S13]  /*00b0*/  ISETP.GE.OR P0, PT, R5, UR6, P0 ;  /* 0x0000000605007c0c */ /* 0x000fda0008706670 */
[----:B------:R-:W-:Y:S05]  /*00c0*/  @P0 EXIT ;  /* 0x000000000000094d */ /* 0x000fea0003800000 */
[----:B------:R-:W0:Y:S01]  /*00d0*/  LDCU UR6, c[0x0][0x390] ;  /* 0x00007200ff0677ac */ /* 0x000e220008000800 */
[----:B------:R-:W-:Y:S02]  /*00e0*/  IMAD.MOV.U32 R8, RZ, RZ, RZ ;  /* 0x000000ffff087224 */ /* 0x000fe400078e00ff */
[----:B------:R-:W-:Y:S01]  /*00f0*/  IMAD.MOV.U32 R10, RZ, RZ, RZ ;  /* 0x000000ffff0a7224 */ /* 0x000fe200078e00ff */
[----:B------:R-:W1:Y:S01]  /*0100*/  LDCU.64 UR4, c[0x0][0x358] ;  /* 0x00006b00ff0477ac */ /* 0x000e620008000a00 */
[----:B0-----:R-:W-:-:S09]  /*0110*/  UISETP.GE.AND UP0, UPT, UR6, 0x1, UPT ;  /* 0x000000010600788c */ /* 0x001fd2000bf06270 */
[----:B-1----:R-:W-:Y:S05]  /*0120*/  BRA.U !UP0, `(.L_x_0) ;  /* 0x00000005088c7547 */ /* 0x002fea000b800000 */
[----:B------:R-:W-:Y:S01]  /*0130*/  HFMA2 R3, -RZ, RZ, 1.666015625, -0.052093505859375 ;  /* 0x3eaaaaabff037431 */ /* 0x000fe200000001ff */
[----:B------:R-:W-:Y:S01]  /*0140*/  I2FP.F32.U32 R0, UR7 ;  /* 0x0000000700007c45 */ /* 0x000fe20008201000 */
[----:B------:R-:W-:-:S03]  /*0150*/  IMAD.MOV.U32 R2, RZ, RZ, 0x40400000 ;  /* 0x40400000ff027424 */ /* 0x000fc600078e00ff */
[----:B------:R-:W0:Y:S01]  /*0160*/  FCHK P0, R0, 3 ;  /* 0x4040000000007902 */ /* 0x000e220000000000 */
[----:B------:R-:W-:-:S04]  /*0170*/  FFMA R2, R3, -R2, 1 ;  /* 0x3f80000003027423 */ /* 0x000fc80000000802 */
[----:B------:R-:W-:-:S04]  /*0180*/  FFMA R3, R2, R3, 0.3333333432674407959 ;  /* 0x3eaaaaab02037423 */ /* 0x000fc80000000003 */
[----:B------:R-:W-:-:S04]  /*0190*/  FFMA R2, R0, R3, RZ ;  /* 0x0000000300027223 */ /* 0x000fc800000000ff */
[----:B------:R-:W-:-:S04]  /*01a0*/  FFMA R6, R2, -3, R0 ;  /* 0xc040000002067823 */ /* 0x000fc80000000000 */
[----:B------:R-:W-:Y:S01]  /*01b0*/  FFMA R3, R3, R6, R2 ;  /* 0x0000000603037223 */ /* 0x000fe20000000002 */
[----:B0-----:R-:W-:Y:S06]  /*01c0*/  @!P0 BRA `(.L_x_1) ;  /* 0x0000000000108947 */ /* 0x001fec0003800000 */
[----:B------:R-:W-:Y:S01]  /*01d0*/  IMAD.MOV.U32 R3, RZ, RZ, 0x40400000 ;  /* 0x40400000ff037424 */ /* 0x000fe200078e00ff */
[----:B------:R-:W-:-:S07]  /*01e0*/  MOV R8, 0x200 ;  /* 0x0000020000087802 */ /* 0x000fce0000000f00 */
[----:B------:R-:W-:Y:S05]  /*01f0*/  CALL.REL.NOINC `($__internal_0_$__cuda_sm3x_div_rn_noftz_f32_slowpath) ;  /* 0x0000000400787944 */ /* 0x000fea0003c00000 */
[----:B------:R-:W-:-:S07]  /*0200*/  MOV R3, R10 ;  /* 0x0000000a00037202 */ /* 0x000fce0000000f00 */
.L_x_1:
[----:B------:R-:W0:Y:S01]  /*0210*/  MUFU.RCP R2, R3 ;  /* 0x0000000300027308 */ /* 0x000e220000001000 */
[----:B------:R-:W-:Y:S01]  /*0220*/  I2FP.F32.U32 R7, R4 ;  /* 0x0000000400077245 */ /* 0x000fe20000201000 */
[----:B------:R-:W1:Y:S01]  /*0230*/  LDCU UR6, c[0x0][0x388] ;  /* 0x00007100ff0677ac */ /* 0x000e620008000800 */
[----:B------:R-:W-:Y:S03]  /*0240*/  BSSY.RECONVERGENT B0, `(.L_x_2) ;  /* 0x000000d000007945 */ /* 0x000fe60003800200 */
[----:B------:R-:W-:-:S04]  /*0250*/  FFMA R0, R0, -0.5, R7 ;  /* 0xbf00000000007823 */ /* 0x000fc80000000007 */
[----:B------:R-:W2:Y:S01]  /*0260*/  FCHK P0, R0, R3 ;  /* 0x0000000300007302 */ /* 0x000ea20000000000 */
[----:B0-----:R-:W-:-:S04]  /*0270*/  FFMA R9, R2, -R3, 1 ;  /* 0x3f80000002097423 */ /* 0x001fc80000000803 */
[----:B------:R-:W-:Y:S01]  /*0280*/  FFMA R7, R2, R9, R2 ;  /* 0x0000000902077223 */ /* 0x000fe20000000002 */
[----:B-1----:R-:W-:-:S03]  /*0290*/  I2FP.F32.S32 R9, UR6 ;  /* 0x0000000600097c45 */ /* 0x002fc60008201400 */
[----:B------:R-:W-:-:S04]  /*02a0*/  FFMA R6, R0, R7, RZ ;  /* 0x0000000700067223 */ /* 0x000fc800000000ff */
[----:B------:R-:W-:-:S04]  /*02b0*/  FFMA R2, R6, -R3, R0 ;  /* 0x8000000306027223 */ /* 0x000fc80000000000 */
[----:B------:R-:W-:Y:S01]  /*02c0*/  FFMA R6, R7, R2, R6 ;  /* 0x0000000207067223 */ /* 0x000fe20000000006 */
[----:B--2---:R-:W-:Y:S06]  /*02d0*/  @!P0 BRA `(.L_x_3) ;  /* 0x00000000000c8947 */ /* 0x004fec0003800000 */
[----:B------:R-:W-:-:S07]  /*02e0*/  MOV R8, 0x300 ;  /* 0x0000030000087802 */ /* 0x000fce0000000f00 */
[----:B------:R-:W-:Y:S05]  /*02f0*/  CALL.REL.NOINC `($__internal_0_$__cuda_sm3x_div_rn_noftz_f32_slowpath) ;  /* 0x0000000400387944 */ /* 0x000fea0003c00000 */
[----:B------:R-:W-:-:S07]  /*0300*/  IMAD.MOV.U32 R6, RZ, RZ, R10 ;  /* 0x000000ffff067224 */ /* 0x000fce00078e000a */
.L_x_3:
[----:B------:R-:W-:Y:S05]  /*0310*/  BSYNC.RECONVERGENT B0 ;  /* 0x0000000000007941 */ /* 0x000fea0003800200 */
.L_x_2:
[----:B------:R-:W-:Y:S02]  /*0320*/  HFMA2 R3, -RZ, RZ, 2.125, 0 ;  /* 0x40400000ff037431 */ /* 0x000fe400000001ff */
[----:B------:R-:W-:Y:S01]  /*0330*/  IMAD.MOV.U32 R0, RZ, RZ, 0x3eaaaaab ;  /* 0x3eaaaaabff007424 */ /* 0x000fe200078e00ff */
[----:B------:R-:W0:Y:S03]  /*0340*/  FCHK P0, R9, 3 ;  /* 0x4040000009007902 */ /* 0x000e260000000000 */
[----:B------:R-:W-:-:S04]  /*0350*/  FFMA R3, R0, -R3, 1 ;  /* 0x3f80000000037423 */ /* 0x000fc80000000803 */
[----:B------:R-:W-:-:S04]  /*0360*/  FFMA R0, R3, R0, 0.3333333432674407959 ;  /* 0x3eaaaaab03007423 */ /* 0x000fc80000000000 */
[----:B------:R-:W-:-:S04]  /*0370*/  FFMA R2, R0, R9, RZ ;  /* 0x0000000900027223 */ /* 0x000fc800000000ff */
[----:B------:R-:W-:-:S04]  /*0380*/  FFMA R7, R2, -3, R9 ;  /* 0xc040000002077823 */ /* 0x000fc80000000009 */
[----:B------:R-:W-:Y:S01]  /*0390*/  FFMA R7, R0, R7, R2 ;  /* 0x0000000700077223 */ /* 0x000fe20000000002 */
[----:B0-----:R-:W-:Y:S06]  /*03a0*/  @!P0 BRA `(.L_x_4) ;  /* 0x0000000000148947 */ /* 0x001fec0003800000 */
[----:B------:R-:W-:Y:S01]  /*03b0*/  IMAD.MOV.U32 R0, RZ, RZ, R9 ;  /* 0x000000ffff007224 */ /* 0x000fe200078e0009 */
[----:B------:R-:W-:Y:S01]  /*03c0*/  MOV R8, 0x3f0 ;  /* 0x000003f000087802 */ /* 0x000fe20000000f00 */
[----:B------:R-:W-:-:S07]  /*03d0*/  IMAD.MOV.U32 R3, RZ, RZ, 0x40400000 ;  /* 0x40400000ff037424 */ /* 0x000fce00078e00ff */
[----:B------:R-:W-:Y:S05]  /*03e0*/  CALL.REL.NOINC `($__internal_0_$__cuda_sm3x_div_rn_noftz_f32_slowpath) ;  /* 0x0000000000fc7944 */ /* 0x000fea0003c00000 */
[----:B------:R-:W-:-:S07]  /*03f0*/  MOV R7, R10 ;  /* 0x0000000a00077202 */ /* 0x000fce0000000f00 */
.L_x_4:
[----:B------:R-:W-:Y:S01]  /*0400*/  IMAD.MOV.U32 R3, RZ, RZ, 0x3f2aaaab ;  /* 0x3f2aaaabff037424 */ /* 0x000fe200078e00ff */
[----:B------:R-:W0:Y:S01]  /*0410*/  FCHK P0, R9, -1.5 ;  /* 0xbfc0000009007902 */ /* 0x000e220000000000 */
[----:B------:R-:W-:-:S04]  /*0420*/  IMAD.MOV.U32 R0, RZ, RZ, 0x3fc00000 ;  /* 0x3fc00000ff007424 */ /* 0x000fc800078e00ff */
[----:B------:R-:W-:-:S04]  /*0430*/  FFMA R0, -R3, R0, 1 ;  /* 0x3f80000003007423 */ /* 0x000fc80000000100 */
[----:B------:R-:W-:-:S04]  /*0440*/  FFMA R0, R0, -R3, -0.6666666865348815918 ;  /* 0xbf2aaaab00007423 */ /* 0x000fc80000000803 */
[----:B------:R-:W-:-:S04]  /*0450*/  FFMA R2, R0, R9, RZ ;  /* 0x0000000900027223 */ /* 0x000fc800000000ff */
[----:B------:R-:W-:-:S04]  /*0460*/  FFMA R3, R2, 1.5, R9 ;  /* 0x3fc0000002037823 */ /* 0x000fc80000000009 */
[----:B------:R-:W-:Y:S01]  /*0470*/  FFMA R0, R0, R3, R2 ;  /* 0x0000000300007223 */ /* 0x000fe20000000002 */
[----:B0-----:R-:W-:Y:S06]  /*0480*/  @!P0 BRA `(.L_x_5) ;  /* 0x0000000000148947 */ /* 0x001fec0003800000 */
[----:B------:R-:W-:Y:S01]  /*0490*/  MOV R0, R9 ;  /* 0x0000000900007202 */ /* 0x000fe20000000f00 */
[----:B------:R-:W-:Y:S01]  /*04a0*/  IMAD.MOV.U32 R3, RZ, RZ, -0x40400000 ;  /* 0xbfc00000ff037424 */ /* 0x000fe200078e00ff */
[----:B------:R-:W-:-:S07]  /*04b0*/  MOV R8, 0x4d0 ;  /* 0x000004d000087802 */ /* 0x000fce0000000f00 */
[----:B------:R-:W-:Y:S05]  /*04c0*/  CALL.REL.NOINC `($__internal_0_$__cuda_sm3x_div_rn_noftz_f32_slowpath) ;  /* 0x0000000000c47944 */ /* 0x000fea0003c00000 */
[----:B------:R-:W-:-:S07]  /*04d0*/  IMAD.MOV.U32 R0, RZ, RZ, R10 ;  /* 0x000000ffff007224 */ /* 0x000fce00078e000a */
.L_x_5:
[----:B------:R-:W0:Y:S01]  /*04e0*/  MUFU.RCP R2, R7 ;  /* 0x0000000700027308 */ /* 0x000e220000001000 */
[----:B------:R-:W-:Y:S01]  /*04f0*/  I2FP.F32.S32 R3, R5 ;  /* 0x0000000500037245 */ /* 0x000fe20000201400 */
[----:B------:R-:W-:Y:S04]  /*0500*/  BSSY.RECONVERGENT B0, `(.L_x_6) ;  /* 0x000000d000007945 */ /* 0x000fe80003800200 */
[----:B------:R-:W-:-:S04]  /*0510*/  FADD R0, R3, R0 ;  /* 0x0000000003007221 */ /* 0x000fc80000000000 */
[----:B------:R-:W1:Y:S01]  /*0520*/  FCHK P0, R0, R7 ;  /* 0x0000000700007302 */ /* 0x000e620000000000 */
[----:B0-----:R-:W-:-:S04]  /*0530*/  FFMA R9, R2, -R7, 1 ;  /* 0x3f80000002097423 */ /* 0x001fc80000000807 */
[----:B------:R-:W-:-:S04]  /*0540*/  FFMA R9, R2, R9, R2 ;  /* 0x0000000902097223 */ /* 0x000fc80000000002 */
[----:B------:R-:W-:-:S04]  /*0550*/  FFMA R2, R0, R9, RZ ;  /* 0x0000000900027223 */ /* 0x000fc800000000ff */
[----:B------:R-:W-:-:S04]  /*0560*/  FFMA R3, R2, -R7, R0 ;  /* 0x8000000702037223 */ /* 0x000fc80000000000 */
[----:B------:R-:W-:Y:S01]  /*0570*/  FFMA R2, R9, R3, R2 ;  /* 0x0000000309027223 */ /* 0x000fe20000000002 */
[----:B-1----:R-:W-:Y:S06]  /*0580*/  @!P0 BRA `(.L_x_7) ;  /* 0x0000000000108947 */ /* 0x002fec0003800000 */
[----:B------:R-:W-:Y:S02]  /*0590*/  MOV R3, R7 ;  /* 0x0000000700037202 */ /* 0x000fe40000000f00 */
[----:B------:R-:W-:-:S07]  /*05a0*/  MOV R8, 0x5c0 ;  /* 0x000005c000087802 */ /* 0x000fce0000000f00 */
[----:B------:R-:W-:Y:S05]  /*05b0*/  CALL.REL.NOINC `($__internal_0_$__cuda_sm3x_div_rn_noftz_f32_slowpath) ;  /* 0x0000000000887944 */ /* 0x000fea0003c00000 */
[----:B------:R-:W-:-:S07]  /*05c0*/  IMAD.MOV.U32 R2, RZ, RZ, R10 ;  /* 0x000000ffff027224 */ /* 0x000fce00078e000a */
.L_x_7:
[----:B------:R-:W-:Y:S05]  /*05d0*/  BSYNC.RECONVERGENT B0 ;  /* 0x0000000000007941 */ /* 0x000fea0003800200 */
.L_x_6:
[----:B------:R-:W-:Y:S01]  /*05e0*/  HFMA2 R8, -RZ, RZ, 0, 0 ;  /* 0x00000000ff087431 */ /* 0x000fe200000001ff */
[----:B------:R-:W-:Y:S01]  /*05f0*/  BSSY.RECONVERGENT B0, `(.L_x_0) ;  /* 0x0000016000007945 */ /* 0x000fe20003800200 */
[----:B------:R-:W-:Y:S01]  /*0600*/  IMAD.MOV.U32 R3, RZ, RZ, RZ ;  /* 0x000000ffff037224 */ /* 0x000fe200078e00ff */
[----:B------:R-:W-:Y:S01]  /*0610*/  MOV R0, RZ ;  /* 0x000000ff00007202 */ /* 0x000fe20000000f00 */
[----:B------:R-:W-:Y:S01]  /*0620*/  IMAD.MOV.U32 R10, RZ, RZ, RZ ;  /* 0x000000ffff0a7224 */ /* 0x000fe200078e00ff */
[----:B------:R-:W0:Y:S01]  /*0630*/  LDCU UR6, c[0x0][0x390] ;  /* 0x00007200ff0677ac */ /* 0x000e220008000800 */
[----:B------:R-:W1:Y:S05]  /*0640*/  LDCU UR8, c[0x0][0x390] ;  /* 0x00007200ff0877ac */ /* 0x000e6a0008000800 */
.L_x_9:
[----:B------:R-:W-:Y:S01]  /*0650*/  FMUL R9, R0, R0 ;  /* 0x0000000000097220 */ /* 0x000fe20000400000 */
[----:B------:R-:W-:-:S04]  /*0660*/  FMUL R12, R3, R3 ;  /* 0x00000003030c7220 */ /* 0x000fc80000400000 */
[----:B------:R-:W-:-:S05]  /*0670*/  FADD R7, R9, R12 ;  /* 0x0000000c09077221 */ /* 0x000fca0000000000 */
[----:B------:R-:W-:-:S13]  /*0680*/  FSETP.GT.AND P0, PT, R7, 4, PT ;  /* 0x408000000700780b */ /* 0x000fda0003f04000 */
[----:B------:R-:W-:Y:S05]  /*0690*/  @P0 BRA `(.L_x_8) ;  /* 0x00000000002c0947 */ /* 0x000fea0003800000 */
[----:B------:R-:W-:Y:S01]  /*06a0*/  IADD3 R8, P0, PT, R8, 0x1, RZ ;  /* 0x0000000108087810 */ /* 0x000fe20007f1e0ff */
[----:B------:R-:W-:Y:S01]  /*06b0*/  FADD R7, R0, R0 ;  /* 0x0000000000077221 */ /* 0x000fe20000000000 */
[----:B------:R-:W-:-:S03]  /*06c0*/  FADD R9, R9, -R12 ;  /* 0x8000000c09097221 */ /* 0x000fc60000000000 */
[----:B------:R-:W-:Y:S01]  /*06d0*/  IMAD.X R10, RZ, RZ, R10, P0 ;  /* 0x000000ffff0a7224 */ /* 0x000fe200000e060a */
[----:B-1----:R-:W-:Y:S01]  /*06e0*/  ISETP.NE.U32.AND P0, PT, R8, UR8, PT ;  /* 0x0000000808007c0c */ /* 0x002fe2000bf05070 */
[----:B------:R-:W-:Y:S01]  /*06f0*/  FFMA R3, R7, R3, R6 ;  /* 0x0000000307037223 */ /* 0x000fe20000000006 */
[----:B------:R-:W-:Y:S02]  /*0700*/  FADD R0, R9, R2 ;  /* 0x0000000209007221 */ /* 0x000fe40000000000 */
[----:B------:R-:W-:-:S13]  /*0710*/  ISETP.NE.AND.EX P0, PT, R10, RZ, PT, P0 ;  /* 0x000000ff0a00720c */ /* 0x000fda0003f05300 */
[----:B------:R-:W-:Y:S05]  /*0720*/  @P0 BRA `(.L_x_9) ;  /* 0xfffffffc00c80947 */ /* 0x000fea000383ffff */
[----:B0-----:R-:W-:Y:S01]  /*0730*/  MOV R8, UR6 ;  /* 0x0000000600087c02 */ /* 0x001fe20008000f00 */
[----:B------:R-:W-:-:S07]  /*0740*/  IMAD.MOV.U32 R10, RZ, RZ, RZ ;  /* 0x000000ffff0a7224 */ /* 0x000fce00078e00ff */
.L_x_8:
[----:B01----:R-:W-:Y:S05]  /*0750*/  BSYNC.RECONVERGENT B0 ;  /* 0x0000000000007941 */ /* 0x003fea0003800200 */
.L_x_0:
[----:B------:R-:W0:Y:S01]  /*0760*/  LDC.64 R2, c[0x0][0x380] ;  /* 0x0000e000ff027b82 */ /* 0x000e220000000a00 */
[----:B------:R-:W1:Y:S02]  /*0770*/  LDCU UR9, c[0x0][0x388] ;  /* 0x00007100ff0977ac */ /* 0x000e640008000800 */
[----:B-1----:R-:W-:Y:S01]  /*0780*/  IMAD R5, R4, UR9, R5 ;  /* 0x0000000904057c24 */ /* 0x002fe2000f8e0205 */
[----:B------:R-:W-:-:S03]  /*0790*/  MOV R4, R8 ;  /* 0x0000000800047202 */ /* 0x000fc60000000f00 */
[----:B0-----:R-:W-:-:S04]  /*07a0*/  IMAD.WIDE R2, R5, 0x8, R2 ;  /* 0x0000000805027825 */ /* 0x001fc800078e0202 */
[----:B------:R-:W-:-:S05]  /*07b0*/  IMAD.MOV.U32 R5, RZ, RZ, R10 ;  /* 0x000000ffff057224 */ /* 0x000fca00078e000a */
[----:B------:R-:W-:Y:S01]  /*07c0*/  STG.E.64 desc[UR4][R2.64], R4 ;  /* 0x0000000402007986 */ /* 0x000fe2000c101b04 */
[----:B------:R-:W-:Y:S05]  /*07d0*/  EXIT ;  /* 0x000000000000794d */ /* 0x000fea0003800000 */
        .weak           $__internal_0_$__cuda_sm3x_div_rn_noftz_f32_slowpath
        .type           $__internal_0_$__cuda_sm3x_div_rn_noftz_f32_slowpath,@function
        .size           $__internal_0_$__cuda_sm3x_div_rn_noftz_f32_slowpath,(.L_x_22 - $__internal_0_$__cuda_sm3x_div_rn_noftz_f32_slowpath)
$__internal_0_$__cuda_sm3x_div_rn_noftz_f32_slowpath:
[----:B------:R-:W-:Y:S01]  /*07e0*/  SHF.R.U32.HI R11, RZ, 0x17, R3 ;  /* 0x00000017ff0b7819 */ /* 0x000fe20000011603 */
[----:B------:R-:W-:Y:S01]  /*07f0*/  BSSY.RECONVERGENT B1, `(.L_x_10) ;  /* 0x0000063000017945 */ /* 0x000fe20003800200 */
[----:B------:R-:W-:Y:S02]  /*0800*/  SHF.R.U32.HI R2, RZ, 0x17, R0 ;  /* 0x00000017ff027819 */ /* 0x000fe40000011600 */
[----:B------:R-:W-:Y:S02]  /*0810*/  LOP3.LUT R11, R11, 0xff, RZ, 0xc0, !PT ;  /* 0x000000ff0b0b7812 */ /* 0x000fe400078ec0ff */
[----:B------:R-:W-:Y:S02]  /*0820*/  LOP3.LUT R14, R2, 0xff, RZ, 0xc0, !PT ;  /* 0x000000ff020e7812 */ /* 0x000fe400078ec0ff */
[----:B------:R-:W-:Y:S02]  /*0830*/  IADD3 R13, PT, PT, R11, -0x1, RZ ;  /* 0xffffffff0b0d7810 */ /* 0x000fe40007ffe0ff */
[----:B------:R-:W-:Y:S01]  /*0840*/  MOV R2, R0 ;  /* 0x0000000000027202 */ /* 0x000fe20000000f00 */
[----:B------:R-:W-:Y:S01]  /*0850*/  VIADD R12, R14, 0xffffffff ;  /* 0xffffffff0e0c7836 */ /* 0x000fe20000000000 */
[----:B------:R-:W-:-:S04]  /*0860*/  ISETP.GT.U32.AND P0, PT, R13, 0xfd, PT ;  /* 0x000000fd0d00780c */ /* 0x000fc80003f04070 */
[----:B------:R-:W-:-:S13]  /*0870*/  ISETP.GT.U32.OR P0, PT, R12, 0xfd, P0 ;  /* 0x000000fd0c00780c */ /* 0x000fda0000704470 */
[----:B------:R-:W-:Y:S01]  /*0880*/  @!P0 IMAD.MOV.U32 R10, RZ, RZ, RZ ;  /* 0x000000ffff0a8224 */ /* 0x000fe200078e00ff */
[----:B------:R-:W-:Y:S06]  /*0890*/  @!P0 BRA `(.L_x_11) ;  /* 0x00000000005c8947 */ /* 0x000fec0003800000 */
[----:B------:R-:W-:Y:S02]  /*08a0*/  FSETP.GTU.FTZ.AND P0, PT, |R0|, +INF , PT ;  /* 0x7f8000000000780b */ /* 0x000fe40003f1c200 */
[----:B------:R-:W-:-:S04]  /*08b0*/  FSETP.GTU.FTZ.AND P1, PT, |R3|, +INF , PT ;  /* 0x7f8000000300780b */ /* 0x000fc80003f3c200 */
[----:B------:R-:W-:-:S13]  /*08c0*/  PLOP3.LUT P0, PT, P0, P1, PT, 0xf8, 0x8f ;  /* 0x00000000008f781c */ /* 0x000fda0000703f70 */
[----:B------:R-:W-:Y:S05]  /*08d0*/  @P0 BRA `(.L_x_12) ;  /* 0x00000004004c0947 */ /* 0x000fea0003800000 */
[----:B------:R-:W-:-:S13]  /*08e0*/  LOP3.LUT P0, RZ, R3, 0x7fffffff, R2, 0xc8, !PT ;  /* 0x7fffffff03ff7812 */ /* 0x000fda000780c802 */
[----:B------:R-:W-:Y:S05]  /*08f0*/  @!P0 BRA `(.L_x_13) ;  /* 0x00000004003c8947 */ /* 0x000fea0003800000 */
[C---:B------:R-:W-:Y:S02]  /*0900*/  FSETP.NEU.FTZ.AND P2, PT, |R0|.reuse, +INF , PT ;  /* 0x7f8000000000780b */ /* 0x040fe40003f5d200 */
[----:B------:R-:W-:Y:S02]  /*0910*/  FSETP.NEU.FTZ.AND P1, PT, |R3|, +INF , PT ;  /* 0x7f8000000300780b */ /* 0x000fe40003f3d200 */
[----:B------:R-:W-:-:S11]  /*0920*/  FSETP.NEU.FTZ.AND P0, PT, |R0|, +INF , PT ;  /* 0x7f8000000000780b */ /* 0x000fd60003f1d200 */
[----:B------:R-:W-:Y:S05]  /*0930*/  @!P1 BRA !P2, `(.L_x_13) ;  /* 0x00000004002c9947 */ /* 0x000fea0005000000 */
[----:B------:R-:W-:-:S04]  /*0940*/  LOP3.LUT P2, RZ, R2, 0x7fffffff, RZ, 0xc0, !PT ;  /* 0x7fffffff02ff7812 */ /* 0x000fc8000784c0ff */
[----:B------:R-:W-:-:S13]  /*0950*/  PLOP3.LUT P1, PT, P1, P2, PT, 0x2f, 0xf2 ;  /* 0x0000000000f2781c */ /* 0x000fda0000f24577 */
[----:B------:R-:W-:Y:S05]  /*0960*/  @P1 BRA `(.L_x_14) ;  /* 0x0000000400181947 */ /* 0x000fea0003800000 */
[----:B------:R-:W-:-:S04]  /*0970*/  LOP3.LUT P1, RZ, R3, 0x7fffffff, RZ, 0xc0, !PT ;  /* 0x7fffffff03ff7812 */ /* 0x000fc8000782c0ff */
[----:B------:R-:W-:-:S13]  /*0980*/  PLOP3.LUT P0, PT, P0, P1, PT, 0x2f, 0xf2 ;  /* 0x0000000000f2781c */ /* 0x000fda0000702577 */
[----:B------:R-:W-:Y:S05]  /*0990*/  @P0 BRA `(.L_x_15) ;  /* 0x0000000400000947 */ /* 0x000fea0003800000 */
[----:B------:R-:W-:Y:S02]  /*09a0*/  ISETP.GE.AND P0, PT, R12, RZ, PT ;  /* 0x000000ff0c00720c */ /* 0x000fe40003f06270 */
[----:B------:R-:W-:-:S11]  /*09b0*/  ISETP.GE.AND P1, PT, R13, RZ, PT ;  /* 0x000000ff0d00720c */ /* 0x000fd60003f26270 */
[----:B------:R-:W-:Y:S01]  /*09c0*/  @P0 MOV R10, RZ ;  /* 0x000000ff000a0202 */ /* 0x000fe20000000f00 */
[----:B------:R-:W-:Y:S02]  /*09d0*/  @!P0 IMAD.MOV.U32 R10, RZ, RZ, -0x40 ;  /* 0xffffffc0ff0a8424 */ /* 0x000fe400078e00ff */
[----:B------:R-:W-:Y:S01]  /*09e0*/  @!P0 FFMA R2, R0, 1.84467440737095516160e+19, RZ ;  /* 0x5f80000000028823 */ /* 0x000fe200000000ff */
[----:B------:R-:W-:Y:S02]  /*09f0*/  @!P1 FFMA R3, R3, 1.84467440737095516160e+19, RZ ;  /* 0x5f80000003039823 */ /* 0x000fe400000000ff */
[----:B------:R-:W-:-:S07]  /*0a00*/  @!P1 IADD3 R10, PT, PT, R10, 0x40, RZ ;  /* 0x000000400a0a9810 */ /* 0x000fce0007ffe0ff */
.L_x_11:
[----:B------:R-:W-:Y:S01]  /*0a10*/  LEA R12, R11, 0xc0800000, 0x17 ;  /* 0xc08000000b0c7811 */ /* 0x000fe200078eb8ff */
[----:B------:R-:W-:Y:S04]  /*0a20*/  BSSY.RECONVERGENT B2, `(.L_x_16) ;  /* 0x0000036000027945 */ /* 0x000fe80003800200 */
[----:B------:R-:W-:Y:S01]  /*0a30*/  IMAD.IADD R12, R3, 0x1, -R12 ;  /* 0x00000001030c7824 */ /* 0x000fe200078e0a0c */
[----:B------:R-:W-:-:S03]  /*0a40*/  IADD3 R3, PT, PT, R14, -0x7f, RZ ;  /* 0xffffff810e037810 */ /* 0x000fc60007ffe0ff */
[----:B------:R-:W0:Y:S01]  /*0a50*/  MUFU.RCP R13, R12 ;  /* 0x0000000c000d7308 */ /* 0x000e220000001000 */
[----:B------:R-:W-:Y:S01]  /*0a60*/  FADD.FTZ R15, -R12, -RZ ;  /* 0x800000ff0c0f7221 */ /* 0x000fe20000010100 */
[C---:B------:R-:W-:Y:S01]  /*0a70*/  IMAD R2, R3.reuse, -0x800000, R2 ;  /* 0xff80000003027824 */ /* 0x040fe200078e0202 */
[----:B------:R-:W-:-:S05]  /*0a80*/  IADD3 R11, PT, PT, R3, 0x7f, -R11 ;  /* 0x0000007f030b7810 */ /* 0x000fca0007ffe80b */
[----:B------:R-:W-:Y:S02]  /*0a90*/  IMAD.IADD R11, R11, 0x1, R10 ;  /* 0x000000010b0b7824 */ /* 0x000fe400078e020a */
[----:B0-----:R-:W-:-:S04]  /*0aa0*/  FFMA R14, R13, R15, 1 ;  /* 0x3f8000000d0e7423 */ /* 0x001fc8000000000f */
[----:B------:R-:W-:-:S04]  /*0ab0*/  FFMA R16, R13, R14, R13 ;  /* 0x0000000e0d107223 */ /* 0x000fc8000000000d */
[----:B------:R-:W-:-:S04]  /*0ac0*/  FFMA R13, R2, R16, RZ ;  /* 0x00000010020d7223 */ /* 0x000fc800000000ff */
[----:B------:R-:W-:-:S04]  /*0ad0*/  FFMA R14, R15, R13, R2 ;  /* 0x0000000d0f0e7223 */ /* 0x000fc80000000002 */
[----:B------:R-:W-:-:S04]  /*0ae0*/  FFMA R13, R16, R14, R13 ;  /* 0x0000000e100d7223 */ /* 0x000fc8000000000d */
[----:B------:R-:W-:-:S04]  /*0af0*/  FFMA R14, R15, R13, R2 ;  /* 0x0000000d0f0e7223 */ /* 0x000fc80000000002 */
[----:B------:R-:W-:-:S05]  /*0b00*/  FFMA R2, R16, R14, R13 ;  /* 0x0000000e10027223 */ /* 0x000fca000000000d */
[----:B------:R-:W-:-:S04]  /*0b10*/  SHF.R.U32.HI R3, RZ, 0x17, R2 ;  /* 0x00000017ff037819 */ /* 0x000fc80000011602 */
[----:B------:R-:W-:-:S04]  /*0b20*/  LOP3.LUT R3, R3, 0xff, RZ, 0xc0, !PT ;  /* 0x000000ff03037812 */ /* 0x000fc800078ec0ff */
[----:B------:R-:W-:-:S05]  /*0b30*/  IADD3 R15, PT, PT, R3, R11, RZ ;  /* 0x0000000b030f7210 */ /* 0x000fca0007ffe0ff */
[----:B------:R-:W-:-:S05]  /*0b40*/  VIADD R3, R15, 0xffffffff ;  /* 0xffffffff0f037836 */ /* 0x000fca0000000000 */
[----:B------:R-:W-:-:S13]  /*0b50*/  ISETP.GE.U32.AND P0, PT, R3, 0xfe, PT ;  /* 0x000000fe0300780c */ /* 0x000fda0003f06070 */
[----:B------:R-:W-:Y:S05]  /*0b60*/  @!P0 BRA `(.L_x_17) ;  /* 0x0000000000808947 */ /* 0x000fea0003800000 */
[----:B------:R-:W-:-:S13]  /*0b70*/  ISETP.GT.AND P0, PT, R15, 0xfe, PT ;  /* 0x000000fe0f00780c */ /* 0x000fda0003f04270 */
[----:B------:R-:W-:Y:S05]  /*0b80*/  @P0 BRA `(.L_x_18) ;  /* 0x00000000006c0947 */ /* 0x000fea0003800000 */
[----:B------:R-:W-:-:S13]  /*0b90*/  ISETP.GE.AND P0, PT, R15, 0x1, PT ;  /* 0x000000010f00780c */ /* 0x000fda0003f06270 */
[----:B------:R-:W-:Y:S05]  /*0ba0*/  @P0 BRA `(.L_x_19) ;  /* 0x0000000000740947 */ /* 0x000fea0003800000 */
[----:B------:R-:W-:Y:S02]  /*0bb0*/  ISETP.GE.AND P0, PT, R15, -0x18, PT ;  /* 0xffffffe80f00780c */ /* 0x000fe40003f06270 */
[----:B------:R-:W-:-:S11]  /*0bc0*/  LOP3.LUT R2, R2, 0x80000000, RZ, 0xc0, !PT ;  /* 0x8000000002027812 */ /* 0x000fd600078ec0ff */
[----:B------:R-:W-:Y:S05]  /*0bd0*/  @!P0 BRA `(.L_x_19) ;  /* 0x0000000000688947 */ /* 0x000fea0003800000 */
[CCC-:B------:R-:W-:Y:S01]  /*0be0*/  FFMA.RZ R3, R16.reuse, R14.reuse, R13.reuse ;  /* 0x0000000e10037223 */ /* 0x1c0fe2000000c00d */
[C---:B------:R-:W-:Y:S01]  /*0bf0*/  IADD3 R12, PT, PT, R15.reuse, 0x20, RZ ;  /* 0x000000200f0c7810 */ /* 0x040fe20007ffe0ff */
[CCC-:B------:R-:W-:Y:S01]  /*0c00*/  FFMA.RM R10, R16.reuse, R14.reuse, R13.reuse ;  /* 0x0000000e100a7223 */ /* 0x1c0fe2000000400d */
[----:B------:R-:W-:Y:S02]  /*0c10*/  ISETP.NE.AND P2, PT, R15, RZ, PT ;  /* 0x000000ff0f00720c */ /* 0x000fe40003f45270 */
[----:B------:R-:W-:Y:S01]  /*0c20*/  LOP3.LUT R11, R3, 0x7fffff, RZ, 0xc0, !PT ;  /* 0x007fffff030b7812 */ /* 0x000fe200078ec0ff */
[----:B------:R-:W-:Y:S01]  /*0c30*/  FFMA.RP R3, R16, R14, R13 ;  /* 0x0000000e10037223 */ /* 0x000fe2000000800d */
[----:B------:R-:W-:Y:S01]  /*0c40*/  IMAD.MOV R13, RZ, RZ, -R15 ;  /* 0x000000ffff0d7224 */ /* 0x000fe200078e0a0f */
[----:B------:R-:W-:Y:S02]  /*0c50*/  ISETP.NE.AND P1, PT, R15, RZ, PT ;  /* 0x000000ff0f00720c */ /* 0x000fe40003f25270 */
[----:B------:R-:W-:-:S02]  /*0c60*/  LOP3.LUT R11, R11, 0x800000, RZ, 0xfc, !PT ;  /* 0x008000000b0b7812 */ /* 0x000fc400078efcff */
[----:B------:R-:W-:Y:S02]  /*0c70*/  FSETP.NEU.FTZ.AND P0, PT, R3, R10, PT ;  /* 0x0000000a0300720b */ /* 0x000fe40003f1d000 */
[----:B------:R-:W-:Y:S02]  /*0c80*/  SHF.L.U32 R12, R11, R12, RZ ;  /* 0x0000000c0b0c7219 */ /* 0x000fe400000006ff */
[----:B------:R-:W-:Y:S02]  /*0c90*/  SEL R10, R13, RZ, P2 ;  /* 0x000000ff0d0a7207 */ /* 0x000fe40001000000 */
[----:B------:R-:W-:Y:S02]  /*0ca0*/  ISETP.NE.AND P1, PT, R12, RZ, P1 ;  /* 0x000000ff0c00720c */ /* 0x000fe40000f25270 */
[----:B------:R-:W-:Y:S02]  /*0cb0*/  SHF.R.U32.HI R10, RZ, R10, R11 ;  /* 0x0000000aff0a7219 */ /* 0x000fe4000001160b */
[----:B------:R-:W-:-:S02]  /*0cc0*/  PLOP3.LUT P0, PT, P0, P1, PT, 0xf8, 0x8f ;  /* 0x00000000008f781c */ /* 0x000fc40000703f70 */
[----:B------:R-:W-:Y:S02]  /*0cd0*/  SHF.R.U32.HI R12, RZ, 0x1, R10 ;  /* 0x00000001ff0c7819 */ /* 0x000fe4000001160a */
[----:B------:R-:W-:-:S04]  /*0ce0*/  SEL R3, RZ, 0x1, !P0 ;  /* 0x00000001ff037807 */ /* 0x000fc80004000000 */
[----:B------:R-:W-:-:S04]  /*0cf0*/  LOP3.LUT R3, R3, 0x1, R12, 0xf8, !PT ;  /* 0x0000000103037812 */ /* 0x000fc800078ef80c */
[----:B------:R-:W-:-:S04]  /*0d00*/  LOP3.LUT R3, R3, R10, RZ, 0xc0, !PT ;  /* 0x0000000a03037212 */ /* 0x000fc800078ec0ff */
[----:B------:R-:W-:-:S04]  /*0d10*/  IADD3 R3, PT, PT, R12, R3, RZ ;  /* 0x000000030c037210 */ /* 0x000fc80007ffe0ff */
[----:B------:R-:W-:Y:S01]  /*0d20*/  LOP3.LUT R2, R3, R2, RZ, 0xfc, !PT ;  /* 0x0000000203027212 */ /* 0x000fe200078efcff */
[----:B------:R-:W-:Y:S06]  /*0d30*/  BRA `(.L_x_19) ;  /* 0x0000000000107947 */ /* 0x000fec0003800000 */
.L_x_18:
[----:B------:R-:W-:-:S04]  /*0d40*/  LOP3.LUT R2, R2, 0x80000000, RZ, 0xc0, !PT ;  /* 0x8000000002027812 */ /* 0x000fc800078ec0ff */
[----:B------:R-:W-:Y:S01]  /*0d50*/  LOP3.LUT R2, R2, 0x7f800000, RZ, 0xfc, !PT ;  /* 0x7f80000002027812 */ /* 0x000fe200078efcff */
[----:B------:R-:W-:Y:S06]  /*0d60*/  BRA `(.L_x_19) ;  /* 0x0000000000047947 */ /* 0x000fec0003800000 */
.L_x_17:
[----:B------:R-:W-:-:S07]  /*0d70*/  IMAD R2, R11, 0x800000, R2 ;  /* 0x008000000b027824 */ /* 0x000fce00078e0202 */
.L_x_19:
[----:B------:R-:W-:Y:S05]  /*0d80*/  BSYNC.RECONVERGENT B2 ;  /* 0x0000000000027941 */ /* 0x000fea0003800200 */
.L_x_16:
[----:B------:R-:W-:Y:S05]  /*0d90*/  BRA `(.L_x_20) ;  /* 0x0000000000207947 */ /* 0x000fea0003800000 */
.L_x_15:
[----:B------:R-:W-:-:S04]  /*0da0*/  LOP3.LUT R2, R3, 0x80000000, R2, 0x48, !PT ;  /* 0x8000000003027812 */ /* 0x000fc800078e4802 */
[----:B------:R-:W-:Y:S01]  /*0db0*/  LOP3.LUT R2, R2, 0x7f800000, RZ, 0xfc, !PT ;  /* 0x7f80000002027812 */ /* 0x000fe200078efcff */
[----:B------:R-:W-:Y:S06]  /*0dc0*/  BRA `(.L_x_20) ;  /* 0x0000000000147947 */ /* 0x000fec0003800000 */
.L_x_14:
[----:B------:R-:W-:Y:S01]  /*0dd0*/  LOP3.LUT R2, R3, 0x80000000, R2, 0x48, !PT ;  /* 0x8000000003027812 */ /* 0x000fe200078e4802 */
[----:B------:R-:W-:Y:S06]  /*0de0*/  BRA `(.L_x_20) ;  /* 0x00000000000c7947 */ /* 0x000fec0003800000 */
.L_x_13:
[----:B------:R-:W0:Y:S01]  /*0df0*/  MUFU.RSQ R2, -QNAN ;  /* 0xffc0000000027908 */ /* 0x000e220000001400 */
[----:B------:R-:W-:Y:S05]  /*0e00*/  BRA `(.L_x_20) ;  /* 0x0000000000047947 */ /* 0x000fea0003800000 */
.L_x_12:
[----:B------:R-:W-:-:S07]  /*0e10*/  FADD.FTZ R2, R0, R3 ;  /* 0x0000000300027221 */ /* 0x000fce0000010000 */
.L_x_20:
[----:B------:R-:W-:Y:S05]  /*0e20*/  BSYNC.RECONVERGENT B1 ;  /* 0x0000000000017941 */ /* 0x000fea0003800200 */
.L_x_10:
[----:B------:R-:W-:Y:S01]  /*0e30*/  HFMA2 R3, -RZ, RZ, 0, 0 ;  /* 0x00000000ff037431 */ /* 0x000fe200000001ff */
[----:B0-----:R-:W-:Y:S01]  /*0e40*/  MOV R10, R2 ;  /* 0x00000002000a7202 */ /* 0x001fe20000000f00 */
[----:B------:R-:W-:-:S04]  /*0e50*/  IMAD.MOV.U32 R2, RZ, RZ, R8 ;  /* 0x000000ffff027224 */ /* 0x000fc800078e0008 */
[----:B------:R-:W-:Y:S05]  /*0e60*/  RET.REL.NODEC R2 `(_Z17mandelbrot_kernelPxiii) ;  /* 0xfffffff002647950 */ /* 0x000fea0003c3ffff */
.L_x_21:
[----:B------:R-:W-:-:S00]  /*0e70*/  BRA `(.L_x_21) ;  /* 0xfffffffc00fc7947 */ /* 0x000fc0000383ffff */
[----:B------:R-:W-:-:S00]  /*0e80*/  NOP ;  /* 0x0000000000007918 */ /* 0x000fc00000000000 */
[----:B------:R-:W-:-:S00]  /*0e90*/  NOP ;  /* 0x0000000000007918 */ /* 0x000fc00000000000 */
[----:B------:R-:W-:-:S00]  /*0ea0*/  NOP ;  /* 0x0000000000007918 */ /* 0x000fc00000000000 */
[----:B------:R-:W-:-:S00]  /*0eb0*/  NOP ;  /* 0x0000000000007918 */ /* 0x000fc00000000000 */
[----:B------:R-:W-:-:S00]  /*0ec0*/  NOP ;  /* 0x0000000000007918 */ /* 0x000fc00000000000 */
[----:B------:R-:W-:-:S00]  /*0ed0*/  NOP ;  /* 0x0000000000007918 */ /* 0x000fc00000000000 */
[----:B------:R-:W-:-:S00]  /*0ee0*/  NOP ;  /* 0x0000000000007918 */ /* 0x000fc00000000000 */
[----:B------:R-:W-:-:S00]  /*0ef0*/  NOP ;  /* 0x0000000000007918 */ /* 0x000fc00000000000 */
.L_x_22:


//--------------------- .nv.shared.reserved.0     --------------------------
	.section	.nv.shared.reserved.0,"aw",@nobits
	.weak		__nv_reservedSMEM_offset_0_alias
	.size		__nv_reservedSMEM_offset_0_alias, 0, 64
	.other		__nv_reservedSMEM_offset_0_alias,@"STO_CUDA_RESERVED_SHARED STV_DEFAULT"
__nv_reservedSMEM_offset_0_alias:
	.zero		0
	.zero		64


//--------------------- .nv.constant0._Z17mandelbrot_kernelPxiii --------------------------
	.section	.nv.constant0._Z17mandelbrot_kernelPxiii,"a",@progbits
	.sectionflags	@""
	.align	4
.nv.constant0._Z17mandelbrot_kernelPxiii:
	.zero		916


//--------------------- SYMBOLS --------------------------

	.type		.nv.reservedSmem.offset0,@object
	.size		.nv.reservedSmem.offset0,0x4
